//
// Generated by NVIDIA NVVM Compiler
//
// Compiler Build ID: CL-36424714
// Cuda compilation tools, release 13.0, V13.0.88
// Based on NVVM 20.0.0
//

.version 9.0
.target sm_100
.address_size 64

	// .globl	compute_spike_times_kernel

.visible .entry compute_spike_times_kernel(
	.param .u64 .ptr .align 1 compute_spike_times_kernel_param_0,
	.param .u64 .ptr .align 1 compute_spike_times_kernel_param_1,
	.param .u64 .ptr .align 1 compute_spike_times_kernel_param_2,
	.param .u64 .ptr .align 1 compute_spike_times_kernel_param_3,
	.param .u64 .ptr .align 1 compute_spike_times_kernel_param_4,
	.param .f32 compute_spike_times_kernel_param_5,
	.param .f32 compute_spike_times_kernel_param_6,
	.param .f32 compute_spike_times_kernel_param_7,
	.param .u32 compute_spike_times_kernel_param_8,
	.param .u32 compute_spike_times_kernel_param_9,
	.param .u32 compute_spike_times_kernel_param_10,
	.param .u64 .ptr .align 1 compute_spike_times_kernel_param_11,
	.param .u64 .ptr .align 1 compute_spike_times_kernel_param_12
)
{
	.reg .pred 	%p<12>;
	.reg .b32 	%r<18>;
	.reg .b32 	%f<37>;
	.reg .b64 	%rd<42>;
	.reg .b64 	%fd<5>;

	ld.param.f32 	%f17, [compute_spike_times_kernel_param_6];
	ld.param.f32 	%f18, [compute_spike_times_kernel_param_7];
	ld.param.u32 	%r3, [compute_spike_times_kernel_param_8];
	ld.param.u32 	%r4, [compute_spike_times_kernel_param_9];
	ld.param.u64 	%rd18, [compute_spike_times_kernel_param_11];
	cvta.to.global.u64 	%rd1, %rd18;
	setp.lt.s32 	%p1, %r3, 1;
	@%p1 bra 	$L__BB0_12;
	ld.param.u64 	%rd41, [compute_spike_times_kernel_param_12];
	ld.param.u32 	%r16, [compute_spike_times_kernel_param_10];
	ld.param.u64 	%rd40, [compute_spike_times_kernel_param_4];
	ld.param.u64 	%rd38, [compute_spike_times_kernel_param_2];
	ld.param.u64 	%rd36, [compute_spike_times_kernel_param_0];
	mov.u32 	%r7, %ctaid.x;
	mov.u32 	%r8, %tid.x;
	mov.u32 	%r9, %ntid.x;
	mad.lo.s32 	%r10, %r7, %r9, %r8;
	mul.wide.u32 	%rd19, %r10, 4;
	add.s64 	%rd2, %rd1, %rd19;
	mul.lo.s32 	%r11, %r4, %r10;
	cvt.s64.s32 	%rd3, %r11;
	mul.lo.s32 	%r12, %r16, %r8;
	cvt.s64.s32 	%rd4, %r12;
	mul.lo.s32 	%r13, %r3, %r7;
	cvt.s64.s32 	%rd5, %r13;
	cvta.to.global.u64 	%rd6, %rd36;
	cvta.to.global.u64 	%rd7, %rd40;
	cvta.to.global.u64 	%rd8, %rd38;
	cvta.to.global.u64 	%rd9, %rd41;
	mov.f32 	%f32, 0f00000000;
	mov.b32 	%r17, 0;
	mov.f32 	%f35, %f32;
$L__BB0_2:
	ld.param.u64 	%rd37, [compute_spike_times_kernel_param_1];
	cvt.u64.u32 	%rd20, %r17;
	add.s64 	%rd10, %rd5, %rd20;
	cvta.to.global.u64 	%rd21, %rd37;
	shl.b64 	%rd22, %rd10, 2;
	add.s64 	%rd11, %rd21, %rd22;
	ld.global.f32 	%f36, [%rd11];
	setp.eq.f32 	%p2, %f36, 0f7F800000;
	@%p2 bra 	$L__BB0_12;
	ld.param.u64 	%rd39, [compute_spike_times_kernel_param_3];
	add.s64 	%rd24, %rd6, %rd22;
	ld.global.s32 	%rd25, [%rd24];
	add.s64 	%rd26, %rd25, %rd4;
	shl.b64 	%rd27, %rd26, 2;
	add.s64 	%rd28, %rd7, %rd27;
	ld.global.f32 	%f21, [%rd28];
	add.s64 	%rd29, %rd8, %rd22;
	ld.global.f32 	%f22, [%rd29];
	fma.rn.f32 	%f32, %f21, %f22, %f32;
	cvta.to.global.u64 	%rd30, %rd39;
	add.s64 	%rd31, %rd30, %rd22;
	ld.global.f32 	%f23, [%rd31];
	fma.rn.f32 	%f35, %f21, %f23, %f35;
	add.s32 	%r17, %r17, 1;
	setp.ge.s32 	%p3, %r17, %r3;
	mov.f32 	%f34, 0f7F800000;
	@%p3 bra 	$L__BB0_5;
	ld.global.f32 	%f34, [%rd11+4];
$L__BB0_5:
	ld.param.f32 	%f31, [compute_spike_times_kernel_param_5];
	mul.f32 	%f24, %f32, 0f40800000;
	mul.f32 	%f8, %f31, %f24;
	cvt.f64.f32 	%fd2, %f32;
	add.f64 	%fd1, %fd2, %fd2;
	min.f32 	%f30, %f18, %f34;
$L__BB0_6:
	mul.f32 	%f25, %f35, %f35;
	sub.f32 	%f11, %f25, %f8;
	setp.lt.f32 	%p4, %f11, 0f00000000;
	@%p4 bra 	$L__BB0_11;
	sqrt.rn.f32 	%f26, %f11;
	add.f32 	%f12, %f35, %f26;
	setp.eq.f32 	%p5, %f12, 0f00000000;
	@%p5 bra 	$L__BB0_11;
	cvt.f64.f32 	%fd3, %f12;
	div.rn.f64 	%fd4, %fd1, %fd3;
	cvt.rn.f32.f64 	%f13, %fd4;
	setp.le.f32 	%p6, %f13, 0f00000000;
	@%p6 bra 	$L__BB0_11;
	lg2.approx.f32 	%f27, %f13;
	mul.f32 	%f28, %f27, 0f3F317218;
	mul.f32 	%f29, %f17, %f28;
	setp.lt.f32 	%p7, %f29, %f36;
	setp.lt.f32 	%p8, %f30, %f29;
	or.pred  	%p9, %p8, %p7;
	@%p9 bra 	$L__BB0_11;
	ld.global.s32 	%rd32, [%rd2];
	add.s64 	%rd33, %rd32, %rd3;
	shl.b64 	%rd34, %rd33, 2;
	add.s64 	%rd35, %rd9, %rd34;
	st.global.f32 	[%rd35], %f29;
	div.rn.f32 	%f35, %f32, %f13;
	ld.global.u32 	%r14, [%rd2];
	add.s32 	%r15, %r14, 1;
	st.global.u32 	[%rd2], %r15;
	setp.lt.s32 	%p10, %r15, %r4;
	mov.f32 	%f36, %f29;
	@%p10 bra 	$L__BB0_6;
	bra.uni 	$L__BB0_12;
$L__BB0_11:
	setp.ne.s32 	%p11, %r17, %r3;
	@%p11 bra 	$L__BB0_2;
$L__BB0_12:
	ret;

}


// ===== COMPILED SASS (sm_100) =====

	.target	sm_100

	.elftype	@"ET_EXEC"


//--------------------- .note.nv.tkinfo           --------------------------
	.section	.note.nv.tkinfo,"",@"SHT_NOTE"
	.sectionflags	@"SHF_NOTE_NV_TKINFO"
	.tkinfo
        /*0018*/ 	.word	0x00000002
        /*0030*/ 	.string	""
        /*0030*/ 	.string	"ptxas"
        /*0030*/ 	.string	"Cuda compilation tools, release 13.0, V13.0.88"
        /*0030*/ 	.string	"Build cuda_13.0.r13.0/compiler.36424714_0"
        /*0030*/ 	.string	"-arch sm_100 -m 64 "



//--------------------- .note.nv.cuinfo           --------------------------
	.section	.note.nv.cuinfo,"",@"SHT_NOTE"
	.sectionflags	@"SHF_NOTE_NV_CUINFO"
        /*0018*/ 	.short	0x0002
        /*001a*/ 	.short	0x0064
        /*001c*/ 	.short	0x0082
	.zero		2


//--------------------- .nv.info                  --------------------------
	.section	.nv.info,"",@"SHT_CUDA_INFO"
	.align	4


	//----- nvinfo : EIATTR_REGCOUNT
	.align		4
        /*0000*/ 	.byte	0x04, 0x2f
        /*0002*/ 	.short	(.L_1 - .L_0)
	.align		4
.L_0:
        /*0004*/ 	.word	index@(compute_spike_times_kernel)
        /*0008*/ 	.word	0x00000022


	//----- nvinfo : EIATTR_FRAME_SIZE
	.align		4
.L_1:
        /*000c*/ 	.byte	0x04, 0x11
        /*000e*/ 	.short	(.L_3 - .L_2)
	.align		4
.L_2:
        /*0010*/ 	.word	index@($__internal_2_$__cuda_sm3x_div_rn_noftz_f32_slowpath)
        /*0014*/ 	.word	0x00000000


	//----- nvinfo : EIATTR_FRAME_SIZE
	.align		4
.L_3:
        /*0018*/ 	.byte	0x04, 0x11
        /*001a*/ 	.short	(.L_5 - .L_4)
	.align		4
.L_4:
        /*001c*/ 	.word	index@($__internal_1_$__cuda_sm20_sqrt_rn_f32_slowpath)
        /*0020*/ 	.word	0x00000000


	//----- nvinfo : EIATTR_FRAME_SIZE
	.align		4
.L_5:
        /*0024*/ 	.byte	0x04, 0x11
        /*0026*/ 	.short	(.L_7 - .L_6)
	.align		4
.L_6:
        /*0028*/ 	.word	index@($__internal_0_$__cuda_sm20_div_rn_f64_full)
        /*002c*/ 	.word	0x00000000


	//----- nvinfo : EIATTR_FRAME_SIZE
	.align		4
.L_7:
        /*0030*/ 	.byte	0x04, 0x11
        /*0032*/ 	.short	(.L_9 - .L_8)
	.align		4
.L_8:
        /*0034*/ 	.word	index@(compute_spike_times_kernel)
        /*0038*/ 	.word	0x00000000


	//----- nvinfo : EIATTR_MIN_STACK_SIZE
	.align		4
.L_9:
        /*003c*/ 	.byte	0x04, 0x12
        /*003e*/ 	.short	(.L_11 - .L_10)
	.align		4
.L_10:
        /*0040*/ 	.word	index@(compute_spike_times_kernel)
        /*0044*/ 	.word	0x00000000
.L_11:


//--------------------- .nv.compat                --------------------------
	.section	.nv.compat,"",@"SHT_CUDA_COMPAT_INFO"
	.align	4
        /*0000*/ 	.byte	0x02, 0x09, 0x00, 0x00, 0x02, 0x02, 0x01, 0x00, 0x02, 0x05, 0x05, 0x00, 0x03, 0x07, 0x01, 0x01
        /*0010*/ 	.byte	0x02, 0x03, 0x00, 0x00, 0x02, 0x06, 0x01, 0x00, 0x04, 0x0b, 0x08, 0x00, 0x01, 0x00, 0x00, 0x00
        /*0020*/ 	.byte	0x00, 0x00, 0x00, 0x00


//--------------------- .nv.info.compute_spike_times_kernel --------------------------
	.section	.nv.info.compute_spike_times_kernel,"",@"SHT_CUDA_INFO"
	.sectionflags	@""
	.align	4


	//----- nvinfo : EIATTR_CUDA_API_VERSION
	.align		4
        /*0000*/ 	.byte	0x04, 0x37
        /*0002*/ 	.short	(.L_13 - .L_12)
.L_12:
        /*0004*/ 	.word	0x00000082


	//----- nvinfo : EIATTR_KPARAM_INFO
	.align		4
.L_13:
        /*0008*/ 	.byte	0x04, 0x17
        /*000a*/ 	.short	(.L_15 - .L_14)
.L_14:
        /*000c*/ 	.word	0x00000000
        /*0010*/ 	.short	0x000c
        /*0012*/ 	.short	0x0048
        /*0014*/ 	.byte	0x00, 0xf5, 0x21, 0x00


	//----- nvinfo : EIATTR_KPARAM_INFO
	.align		4
.L_15:
        /*0018*/ 	.byte	0x04, 0x17
        /*001a*/ 	.short	(.L_17 - .L_16)
.L_16:
        /*001c*/ 	.word	0x00000000
        /*0020*/ 	.short	0x000b
        /*0022*/ 	.short	0x0040
        /*0024*/ 	.byte	0x00, 0xf5, 0x21, 0x00


	//----- nvinfo : EIATTR_KPARAM_INFO
	.align		4
.L_17:
        /*0028*/ 	.byte	0x04, 0x17
        /*002a*/ 	.short	(.L_19 - .L_18)
.L_18:
        /*002c*/ 	.word	0x00000000
        /*0030*/ 	.short	0x000a
        /*0032*/ 	.short	0x003c
        /*0034*/ 	.byte	0x00, 0xf0, 0x11, 0x00


	//----- nvinfo : EIATTR_KPARAM_INFO
	.align		4
.L_19:
        /*0038*/ 	.byte	0x04, 0x17
        /*003a*/ 	.short	(.L_21 - .L_20)
.L_20:
        /*003c*/ 	.word	0x00000000
        /*0040*/ 	.short	0x0009
        /*0042*/ 	.short	0x0038
        /*0044*/ 	.byte	0x00, 0xf0, 0x11, 0x00


	//----- nvinfo : EIATTR_KPARAM_INFO
	.align		4
.L_21:
        /*0048*/ 	.byte	0x04, 0x17
        /*004a*/ 	.short	(.L_23 - .L_22)
.L_22:
        /*004c*/ 	.word	0x00000000
        /*0050*/ 	.short	0x0008
        /*0052*/ 	.short	0x0034
        /*0054*/ 	.byte	0x00, 0xf0, 0x11, 0x00


	//----- nvinfo : EIATTR_KPARAM_INFO
	.align		4
.L_23:
        /*0058*/ 	.byte	0x04, 0x17
        /*005a*/ 	.short	(.L_25 - .L_24)
.L_24:
        /*005c*/ 	.word	0x00000000
        /*0060*/ 	.short	0x0007
        /*0062*/ 	.short	0x0030
        /*0064*/ 	.byte	0x00, 0xf0, 0x11, 0x00


	//----- nvinfo : EIATTR_KPARAM_INFO
	.align		4
.L_25:
        /*0068*/ 	.byte	0x04, 0x17
        /*006a*/ 	.short	(.L_27 - .L_26)
.L_26:
        /*006c*/ 	.word	0x00000000
        /*0070*/ 	.short	0x0006
        /*0072*/ 	.short	0x002c
        /*0074*/ 	.byte	0x00, 0xf0, 0x11, 0x00


	//----- nvinfo : EIATTR_KPARAM_INFO
	.align		4
.L_27:
        /*0078*/ 	.byte	0x04, 0x17
        /*007a*/ 	.short	(.L_29 - .L_28)
.L_28:
        /*007c*/ 	.word	0x00000000
        /*0080*/ 	.short	0x0005
        /*0082*/ 	.short	0x0028
        /*0084*/ 	.byte	0x00, 0xf0, 0x11, 0x00


	//----- nvinfo : EIATTR_KPARAM_INFO
	.align		4
.L_29:
        /*0088*/ 	.byte	0x04, 0x17
        /*008a*/ 	.short	(.L_31 - .L_30)
.L_30:
        /*008c*/ 	.word	0x00000000
        /*0090*/ 	.short	0x0004
        /*0092*/ 	.short	0x0020
        /*0094*/ 	.byte	0x00, 0xf5, 0x21, 0x00


	//----- nvinfo : EIATTR_KPARAM_INFO
	.align		4
.L_31:
        /*0098*/ 	.byte	0x04, 0x17
        /*009a*/ 	.short	(.L_33 - .L_32)
.L_32:
        /*009c*/ 	.word	0x00000000
        /*00a0*/ 	.short	0x0003
        /*00a2*/ 	.short	0x0018
        /*00a4*/ 	.byte	0x00, 0xf5, 0x21, 0x00


	//----- nvinfo : EIATTR_KPARAM_INFO
	.align		4
.L_33:
        /*00a8*/ 	.byte	0x04, 0x17
        /*00aa*/ 	.short	(.L_35 - .L_34)
.L_34:
        /*00ac*/ 	.word	0x00000000
        /*00b0*/ 	.short	0x0002
        /*00b2*/ 	.short	0x0010
        /*00b4*/ 	.byte	0x00, 0xf5, 0x21, 0x00


	//----- nvinfo : EIATTR_KPARAM_INFO
	.align		4
.L_35:
        /*00b8*/ 	.byte	0x04, 0x17
        /*00ba*/ 	.short	(.L_37 - .L_36)
.L_36:
        /*00bc*/ 	.word	0x00000000
        /*00c0*/ 	.short	0x0001
        /*00c2*/ 	.short	0x0008
        /*00c4*/ 	.byte	0x00, 0xf5, 0x21, 0x00


	//----- nvinfo : EIATTR_KPARAM_INFO
	.align		4
.L_37:
        /*00c8*/ 	.byte	0x04, 0x17
        /*00ca*/ 	.short	(.L_39 - .L_38)
.L_38:
        /*00cc*/ 	.word	0x00000000
        /*00d0*/ 	.short	0x0000
        /*00d2*/ 	.short	0x0000
        /*00d4*/ 	.byte	0x00, 0xf5, 0x21, 0x00


	//----- nvinfo : EIATTR_SPARSE_MMA_MASK
	.align		4
.L_39:
        /*00d8*/ 	.byte	0x03, 0x50
        /*00da*/ 	.short	0x0000


	//----- nvinfo : EIATTR_MAXREG_COUNT
	.align		4
        /*00dc*/ 	.byte	0x03, 0x1b
        /*00de*/ 	.short	0x00ff


	//----- nvinfo : EIATTR_MERCURY_ISA_VERSION
	.align		4
        /*00e0*/ 	.byte	0x03, 0x5f
        /*00e2*/ 	.short	0x0101


	//----- nvinfo : EIATTR_VRC_CTA_INIT_COUNT
	.align		4
        /*00e4*/ 	.byte	0x02, 0x4a
	.zero		1
	.zero		1


	//----- nvinfo : EIATTR_EXIT_INSTR_OFFSETS
	.align		4
        /*00e8*/ 	.byte	0x04, 0x1c
        /*00ea*/ 	.short	(.L_41 - .L_40)


	//   ....[0]....
.L_40:
        /*00ec*/ 	.word	0x00000030


	//   ....[1]....
        /*00f0*/ 	.word	0x000001d0


	//   ....[2]....
        /*00f4*/ 	.word	0x000008f0


	//   ....[3]....
        /*00f8*/ 	.word	0x00000940


	//----- nvinfo : EIATTR_CRS_STACK_SIZE
	.align		4
.L_41:
        /*00fc*/ 	.byte	0x04, 0x1e
        /*00fe*/ 	.short	(.L_43 - .L_42)
.L_42:
        /*0100*/ 	.word	0x00000000


	//----- nvinfo : EIATTR_CBANK_PARAM_SIZE
	.align		4
.L_43:
        /*0104*/ 	.byte	0x03, 0x19
        /*0106*/ 	.short	0x0050


	//----- nvinfo : EIATTR_PARAM_CBANK
	.align		4
        /*0108*/ 	.byte	0x04, 0x0a
        /*010a*/ 	.short	(.L_45 - .L_44)
	.align		4
.L_44:
        /*010c*/ 	.word	index@(.nv.constant0.compute_spike_times_kernel)
        /*0110*/ 	.short	0x0380
        /*0112*/ 	.short	0x0050


	//----- nvinfo : EIATTR_SW_WAR
	.align		4
.L_45:
        /*0114*/ 	.byte	0x04, 0x36
        /*0116*/ 	.short	(.L_47 - .L_46)
.L_46:
        /*0118*/ 	.word	0x00000008
.L_47:


//--------------------- .nv.callgraph             --------------------------
	.section	.nv.callgraph,"",@"SHT_CUDA_CALLGRAPH"
	.align	4
	.sectionentsize	8
	.align		4
        /*0000*/ 	.word	0x00000000
	.align		4
        /*0004*/ 	.word	0xffffffff
	.align		4
        /*0008*/ 	.word	0x00000000
	.align		4
        /*000c*/ 	.word	0xfffffffe
	.align		4
        /*0010*/ 	.word	0x00000000
	.align		4
        /*0014*/ 	.word	0xfffffffd
	.align		4
        /*0018*/ 	.word	0x00000000
	.align		4
        /*001c*/ 	.word	0xfffffffc


//--------------------- .text.compute_spike_times_kernel --------------------------
	.section	.text.compute_spike_times_kernel,"ax",@progbits
	.align	128
        .global         compute_spike_times_kernel
        .type           compute_spike_times_kernel,@function
        .size           compute_spike_times_kernel,(.L_x_31 - compute_spike_times_kernel)
        .other          compute_spike_times_kernel,@"STO_CUDA_ENTRY STV_DEFAULT"
compute_spike_times_kernel:
.text.compute_spike_times_kernel:
[----:B------:R-:W-:Y:S08]  /*0000*/  LDC R1, c[0x0][0x37c] ;  /* 0x0000df00ff017b82 */ /* 0x000ff00000000800 */
[----:B------:R-:W0:Y:S02]  /*0010*/  LDC R9, c[0x0][0x3b4] ;  /* 0x0000ed00ff097b82 */ /* 0x000e240000000800 */
[----:B0-----:R-:W-:-:S13]  /*0020*/  ISETP.GE.AND P0, PT, R9, 0x1, PT ;  /* 0x000000010900780c */ /* 0x001fda0003f06270 */
[----:B------:R-:W-:Y:S05]  /*0030*/  @!P0 EXIT ;  /* 0x000000000000894d */ /* 0x000fea0003800000 */
[----:B------:R-:W0:Y:S01]  /*0040*/  S2R R3, SR_TID.X ;  /* 0x0000000000037919 */ /* 0x000e220000002100 */
[----:B------:R-:W1:Y:S01]  /*0050*/  S2UR UR4, SR_CTAID.X ;  /* 0x00000000000479c3 */ /* 0x000e620000002500 */
[----:B------:R-:W2:Y:S01]  /*0060*/  LDCU.64 UR8, c[0x0][0x3b8] ;  /* 0x00007700ff0877ac */ /* 0x000ea20008000a00 */
[----:B------:R-:W-:Y:S01]  /*0070*/  CS2R R6, SRZ ;  /* 0x0000000000067805 */ /* 0x000fe2000001ff00 */
[----:B------:R-:W3:Y:S05]  /*0080*/  LDCU.64 UR6, c[0x0][0x358] ;  /* 0x00006b00ff0677ac */ /* 0x000eea0008000a00 */
[----:B------:R-:W0:Y:S01]  /*0090*/  LDC R0, c[0x0][0x360] ;  /* 0x0000d800ff007b82 */ /* 0x000e220000000800 */
[----:B------:R-:W4:Y:S01]  /*00a0*/  LDCU UR12, c[0x0][0x3ac] ;  /* 0x00007580ff0c77ac */ /* 0x000f220008000800 */
[----:B------:R-:W0:Y:S06]  /*00b0*/  LDCU UR13, c[0x0][0x3b8] ;  /* 0x00007700ff0d77ac */ /* 0x000e2c0008000800 */
[----:B------:R-:W5:Y:S01]  /*00c0*/  LDC.64 R10, c[0x0][0x3c0] ;  /* 0x0000f000ff0a7b82 */ /* 0x000f620000000a00 */
[----:B------:R-:W0:Y:S01]  /*00d0*/  LDCU.64 UR14, c[0x0][0x3c8] ;  /* 0x00007900ff0e77ac */ /* 0x000e220008000a00 */
[----:B-1----:R-:W-:-:S02]  /*00e0*/  IMAD R9, R9, UR4, RZ ;  /* 0x0000000409097c24 */ /* 0x002fc4000f8e02ff */
[----:B0-----:R-:W-:Y:S02]  /*00f0*/  IMAD R5, R0, UR4, R3 ;  /* 0x0000000400057c24 */ /* 0x001fe4000f8e0203 */
[----:B--2---:R-:W-:Y:S02]  /*0100*/  IMAD R3, R3, UR9, RZ ;  /* 0x0000000903037c24 */ /* 0x004fe4000f8e02ff */
[----:B------:R-:W-:Y:S02]  /*0110*/  IMAD.MOV.U32 R0, RZ, RZ, RZ ;  /* 0x000000ffff007224 */ /* 0x000fe400078e00ff */
[----:B-----5:R-:W-:-:S04]  /*0120*/  IMAD.WIDE.U32 R10, R5, 0x4, R10 ;  /* 0x00000004050a7825 */ /* 0x020fc800078e000a */
[----:B---34-:R-:W-:-:S07]  /*0130*/  IMAD R5, R5, UR8, RZ ;  /* 0x0000000805057c24 */ /* 0x018fce000f8e02ff */
.L_x_10:
[----:B------:R-:W0:Y:S01]  /*0140*/  LDCU.64 UR4, c[0x0][0x388] ;  /* 0x00007100ff0477ac */ /* 0x000e220008000a00 */
[----:B------:R-:W-:-:S04]  /*0150*/  IADD3 R2, P0, PT, R9, R6, RZ ;  /* 0x0000000609027210 */ /* 0x000fc80007f1e0ff */
[----:B------:R-:W-:Y:S01]  /*0160*/  LEA.HI.X.SX32 R13, R9, RZ, 0x1, P0 ;  /* 0x000000ff090d7211 */ /* 0x000fe200000f0eff */
[----:B------:R-:W-:-:S03]  /*0170*/  IMAD.SHL.U32 R21, R2, 0x4, RZ ;  /* 0x0000000402157824 */ /* 0x000fc600078e00ff */
[----:B------:R-:W-:Y:S02]  /*0180*/  SHF.L.U64.HI R20, R2, 0x2, R13 ;  /* 0x0000000202147819 */ /* 0x000fe4000001020d */
[----:B0-----:R-:W-:-:S04]  /*0190*/  IADD3 R12, P0, PT, R21, UR4, RZ ;  /* 0x00000004150c7c10 */ /* 0x001fc8000ff1e0ff */
[----:B------:R-:W-:-:S05]  /*01a0*/  IADD3.X R13, PT, PT, R20, UR5, RZ, P0, !PT ;  /* 0x00000005140d7c10 */ /* 0x000fca00087fe4ff */
[----:B------:R-:W2:Y:S02]  /*01b0*/  LDG.E R8, desc[UR6][R12.64] ;  /* 0x000000060c087981 */ /* 0x000ea4000c1e1900 */
[----:B--2---:R-:W-:-:S13]  /*01c0*/  FSETP.NEU.AND P0, PT, R8, +INF , PT ;  /* 0x7f8000000800780b */ /* 0x004fda0003f0d000 */
[----:B------:R-:W-:Y:S05]  /*01d0*/  @!P0 EXIT ;  /* 0x000000000000894d */ /* 0x000fea0003800000 */
[----:B------:R-:W0:Y:S01]  /*01e0*/  LDCU.64 UR4, c[0x0][0x380] ;  /* 0x00007000ff0477ac */ /* 0x000e220008000a00 */
[----:B------:R-:W1:Y:S01]  /*01f0*/  LDCU.128 UR8, c[0x0][0x390] ;  /* 0x00007200ff0877ac */ /* 0x000e620008000c00 */
[----:B0-----:R-:W-:-:S04]  /*0200*/  IADD3 R14, P0, PT, R21, UR4, RZ ;  /* 0x00000004150e7c10 */ /* 0x001fc8000ff1e0ff */
[----:B------:R-:W-:Y:S01]  /*0210*/  IADD3.X R15, PT, PT, R20, UR5, RZ, P0, !PT ;  /* 0x00000005140f7c10 */ /* 0x000fe200087fe4ff */
[----:B------:R-:W0:Y:S04]  /*0220*/  LDCU.64 UR4, c[0x0][0x3a0] ;  /* 0x00007400ff0477ac */ /* 0x000e280008000a00 */
[----:B------:R-:W2:Y:S01]  /*0230*/  LDG.E R14, desc[UR6][R14.64] ;  /* 0x000000060e0e7981 */ /* 0x000ea2000c1e1900 */
[----:B-1----:R-:W-:-:S04]  /*0240*/  IADD3 R18, P1, PT, R21, UR8, RZ ;  /* 0x0000000815127c10 */ /* 0x002fc8000ff3e0ff */
[----:B------:R-:W-:Y:S01]  /*0250*/  IADD3.X R19, PT, PT, R20, UR9, RZ, P1, !PT ;  /* 0x0000000914137c10 */ /* 0x000fe20008ffe4ff */
[----:B------:R-:W-:-:S05]  /*0260*/  VIADD R6, R6, 0x1 ;  /* 0x0000000106067836 */ /* 0x000fca0000000000 */
[----:B------:R-:W3:Y:S01]  /*0270*/  LDG.E R19, desc[UR6][R18.64] ;  /* 0x0000000612137981 */ /* 0x000ee2000c1e1900 */
[----:B------:R-:W-:Y:S01]  /*0280*/  IMAD.MOV.U32 R26, RZ, RZ, 0x7f800000 ;  /* 0x7f800000ff1a7424 */ /* 0x000fe200078e00ff */
[----:B--2---:R-:W-:Y:S02]  /*0290*/  SHF.R.S32.HI R2, RZ, 0x1f, R14 ;  /* 0x0000001fff027819 */ /* 0x004fe4000001140e */
[----:B------:R-:W-:-:S04]  /*02a0*/  IADD3 R4, P0, PT, R3, R14, RZ ;  /* 0x0000000e03047210 */ /* 0x000fc80007f1e0ff */
[----:B------:R-:W-:Y:S02]  /*02b0*/  LEA.HI.X.SX32 R17, R3, R2, 0x1, P0 ;  /* 0x0000000203117211 */ /* 0x000fe400000f0eff */
[C---:B0-----:R-:W-:Y:S01]  /*02c0*/  LEA R16, P0, R4.reuse, UR4, 0x2 ;  /* 0x0000000404107c11 */ /* 0x041fe2000f8010ff */
[----:B------:R-:W0:Y:S03]  /*02d0*/  LDCU UR4, c[0x0][0x3b4] ;  /* 0x00007680ff0477ac */ /* 0x000e260008000800 */
[----:B------:R-:W-:Y:S01]  /*02e0*/  LEA.HI.X R17, R4, UR5, R17, 0x2, P0 ;  /* 0x0000000504117c11 */ /* 0x000fe200080f1411 */
[----:B------:R-:W1:Y:S04]  /*02f0*/  LDCU UR5, c[0x0][0x3b0] ;  /* 0x00007600ff0577ac */ /* 0x000e680008000800 */
[----:B------:R-:W3:Y:S01]  /*0300*/  LDG.E R16, desc[UR6][R16.64] ;  /* 0x0000000610107981 */ /* 0x000ee2000c1e1900 */
[----:B------:R-:W-:-:S02]  /*0310*/  IADD3 R14, P1, PT, R21, UR10, RZ ;  /* 0x0000000a150e7c10 */ /* 0x000fc4000ff3e0ff */
[----:B0-----:R-:W-:Y:S01]  /*0320*/  ISETP.GE.AND P0, PT, R6, UR4, PT ;  /* 0x0000000406007c0c */ /* 0x001fe2000bf06270 */
[----:B------:R-:W0:Y:S01]  /*0330*/  LDCU UR4, c[0x0][0x3a8] ;  /* 0x00007500ff0477ac */ /* 0x000e220008000800 */
[----:B------:R-:W-:-:S05]  /*0340*/  IADD3.X R15, PT, PT, R20, UR11, RZ, P1, !PT ;  /* 0x0000000b140f7c10 */ /* 0x000fca0008ffe4ff */
[----:B------:R-:W2:Y:S06]  /*0350*/  LDG.E R14, desc[UR6][R14.64] ;  /* 0x000000060e0e7981 */ /* 0x000eac000c1e1900 */
[----:B------:R-:W1:Y:S01]  /*0360*/  @!P0 LDG.E R26, desc[UR6][R12.64+0x4] ;  /* 0x000004060c1a8981 */ /* 0x000e62000c1e1900 */
[----:B------:R-:W-:Y:S01]  /*0370*/  BSSY.RECONVERGENT B0, `(.L_x_0) ;  /* 0x0000059000007945 */ /* 0x000fe20003800200 */
[----:B---3--:R-:W-:-:S04]  /*0380*/  FFMA R0, R16, R19, R0 ;  /* 0x0000001310007223 */ /* 0x008fc80000000000 */
[----:B------:R-:W3:Y:S01]  /*0390*/  F2F.F64.F32 R18, R0 ;  /* 0x0000000000127310 */ /* 0x000ee20000201800 */
[----:B------:R-:W-:-:S04]  /*03a0*/  FMUL R28, R0, 4 ;  /* 0x40800000001c7820 */ /* 0x000fc80000400000 */
[----:B0-----:R-:W-:Y:S01]  /*03b0*/  FMUL R28, R28, UR4 ;  /* 0x000000041c1c7c20 */ /* 0x001fe20008400000 */
[----:B--2---:R-:W-:Y:S01]  /*03c0*/  FFMA R7, R16, R14, R7 ;  /* 0x0000000e10077223 */ /* 0x004fe20000000007 */
[----:B---3--:R-:W-:Y:S01]  /*03d0*/  DADD R18, R18, R18 ;  /* 0x0000000012127229 */ /* 0x008fe20000000012 */
[----:B-1----:R-:W-:-:S10]  /*03e0*/  FMNMX R26, R26, UR5, PT ;  /* 0x000000051a1a7c09 */ /* 0x002fd4000b800000 */
.L_x_9:
[----:B------:R-:W-:-:S05]  /*03f0*/  FFMA R13, R7, R7, -R28 ;  /* 0x00000007070d7223 */ /* 0x000fca000000081c */
[----:B------:R-:W-:-:S13]  /*0400*/  FSETP.GEU.AND P0, PT, R13, RZ, PT ;  /* 0x000000ff0d00720b */ /* 0x000fda0003f0e000 */
[----:B------:R-:W-:Y:S05]  /*0410*/  @!P0 BRA `(.L_x_1) ;  /* 0x0000000400388947 */ /* 0x000fea0003800000 */
[----:B------:R-:W-:Y:S01]  /*0420*/  VIADD R2, R13, 0xf3000000 ;  /* 0xf30000000d027836 */ /* 0x000fe20000000000 */
[----:B------:R0:W1:Y:S01]  /*0430*/  MUFU.RSQ R4, R13 ;  /* 0x0000000d00047308 */ /* 0x0000620000001400 */
[----:B------:R-:W-:Y:S03]  /*0440*/  BSSY.RECONVERGENT B1, `(.L_x_2) ;  /* 0x000000b000017945 */ /* 0x000fe60003800200 */
[----:B------:R-:W-:-:S13]  /*0450*/  ISETP.GT.U32.AND P0, PT, R2, 0x727fffff, PT ;  /* 0x727fffff0200780c */ /* 0x000fda0003f04070 */
[----:B01----:R-:W-:Y:S05]  /*0460*/  @!P0 BRA `(.L_x_3) ;  /* 0x0000000000108947 */ /* 0x003fea0003800000 */
[----:B------:R-:W-:-:S07]  /*0470*/  MOV R16, 0x490 ;  /* 0x0000049000107802 */ /* 0x000fce0000000f00 */
[----:B------:R-:W-:Y:S05]  /*0480*/  CALL.REL.NOINC `($__internal_1_$__cuda_sm20_sqrt_rn_f32_slowpath) ;  /* 0x0000000800a47944 */ /* 0x000fea0003c00000 */
[----:B------:R-:W-:Y:S01]  /*0490*/  IMAD.MOV.U32 R2, RZ, RZ, R4 ;  /* 0x000000ffff027224 */ /* 0x000fe200078e0004 */
[----:B------:R-:W-:Y:S06]  /*04a0*/  BRA `(.L_x_4) ;  /* 0x0000000000107947 */ /* 0x000fec0003800000 */
.L_x_3:
[----:B------:R-:W-:Y:S01]  /*04b0*/  FMUL.FTZ R2, R13, R4 ;  /* 0x000000040d027220 */ /* 0x000fe20000410000 */
[----:B------:R-:W-:-:S03]  /*04c0*/  FMUL.FTZ R4, R4, 0.5 ;  /* 0x3f00000004047820 */ /* 0x000fc60000410000 */
[----:B------:R-:W-:-:S04]  /*04d0*/  FFMA R13, -R2, R2, R13 ;  /* 0x00000002020d7223 */ /* 0x000fc8000000010d */
[----:B------:R-:W-:-:S07]  /*04e0*/  FFMA R2, R13, R4, R2 ;  /* 0x000000040d027223 */ /* 0x000fce0000000002 */
.L_x_4:
[----:B------:R-:W-:Y:S05]  /*04f0*/  BSYNC.RECONVERGENT B1 ;  /* 0x0000000000017941 */ /* 0x000fea0003800200 */
.L_x_2:
[----:B------:R-:W-:-:S05]  /*0500*/  FADD R2, R7, R2 ;  /* 0x0000000207027221 */ /* 0x000fca0000000000 */
[----:B------:R-:W-:-:S13]  /*0510*/  FSETP.NEU.AND P0, PT, R2, RZ, PT ;  /* 0x000000ff0200720b */ /* 0x000fda0003f0d000 */
[----:B------:R-:W-:Y:S05]  /*0520*/  @!P0 BRA `(.L_x_1) ;  /* 0x0000000000f48947 */ /* 0x000fea0003800000 */
[----:B------:R-:W0:Y:S01]  /*0530*/  F2F.F64.F32 R30, R2 ;  /* 0x00000002001e7310 */ /* 0x000e220000201800 */
[----:B------:R-:W-:Y:S01]  /*0540*/  IMAD.MOV.U32 R12, RZ, RZ, 0x1 ;  /* 0x00000001ff0c7424 */ /* 0x000fe200078e00ff */
[----:B------:R-:W-:Y:S01]  /*0550*/  FSETP.GEU.AND P1, PT, |R19|, 6.5827683646048100446e-37, PT ;  /* 0x036000001300780b */ /* 0x000fe20003f2e200 */
[----:B------:R-:W-:Y:S05]  /*0560*/  BSSY.RECONVERGENT B1, `(.L_x_5) ;  /* 0x0000011000017945 */ /* 0x000fea0003800200 */
[----:B0-----:R-:W0:Y:S02]  /*0570*/  MUFU.RCP64H R13, R31 ;  /* 0x0000001f000d7308 */ /* 0x001e240000001800 */
[----:B0-----:R-:W-:-:S08]  /*0580*/  DFMA R14, -R30, R12, 1 ;  /* 0x3ff000001e0e742b */ /* 0x001fd0000000010c */
[----:B------:R-:W-:-:S08]  /*0590*/  DFMA R14, R14, R14, R14 ;  /* 0x0000000e0e0e722b */ /* 0x000fd0000000000e */
[----:B------:R-:W-:-:S08]  /*05a0*/  DFMA R14, R12, R14, R12 ;  /* 0x0000000e0c0e722b */ /* 0x000fd0000000000c */
[----:B------:R-:W-:-:S08]  /*05b0*/  DFMA R12, -R30, R14, 1 ;  /* 0x3ff000001e0c742b */ /* 0x000fd0000000010e */
[----:B------:R-:W-:-:S08]  /*05c0*/  DFMA R12, R14, R12, R14 ;  /* 0x0000000c0e0c722b */ /* 0x000fd0000000000e */
[----:B------:R-:W-:-:S08]  /*05d0*/  DMUL R14, R18, R12 ;  /* 0x0000000c120e7228 */ /* 0x000fd00000000000 */
[----:B------:R-:W-:-:S08]  /*05e0*/  DFMA R16, -R30, R14, R18 ;  /* 0x0000000e1e10722b */ /* 0x000fd00000000112 */
[----:B------:R-:W-:-:S10]  /*05f0*/  DFMA R12, R12, R16, R14 ;  /* 0x000000100c0c722b */ /* 0x000fd4000000000e */
[----:B------:R-:W-:-:S05]  /*0600*/  FFMA R2, RZ, R31, R13 ;  /* 0x0000001fff027223 */ /* 0x000fca000000000d */
[----:B------:R-:W-:-:S13]  /*0610*/  FSETP.GT.AND P0, PT, |R2|, 1.469367938527859385e-39, PT ;  /* 0x001000000200780b */ /* 0x000fda0003f04200 */
[----:B------:R-:W-:Y:S05]  /*0620*/  @P0 BRA P1, `(.L_x_6) ;  /* 0x0000000000100947 */ /* 0x000fea0000800000 */
[----:B------:R-:W-:-:S07]  /*0630*/  MOV R4, 0x650 ;  /* 0x0000065000047802 */ /* 0x000fce0000000f00 */
[----:B------:R-:W-:Y:S05]  /*0640*/  CALL.REL.NOINC `($__internal_0_$__cuda_sm20_div_rn_f64_full) ;  /* 0x0000000000c07944 */ /* 0x000fea0003c00000 */
[----:B------:R-:W-:Y:S02]  /*0650*/  IMAD.MOV.U32 R12, RZ, RZ, R20 ;  /* 0x000000ffff0c7224 */ /* 0x000fe400078e0014 */
[----:B------:R-:W-:-:S07]  /*0660*/  IMAD.MOV.U32 R13, RZ, RZ, R21 ;  /* 0x000000ffff0d7224 */ /* 0x000fce00078e0015 */
.L_x_6:
[----:B------:R-:W-:Y:S05]  /*0670*/  BSYNC.RECONVERGENT B1 ;  /* 0x0000000000017941 */ /* 0x000fea0003800200 */
.L_x_5:
[----:B------:R-:W0:Y:S02]  /*0680*/  F2F.F32.F64 R15, R12 ;  /* 0x0000000c000f7310 */ /* 0x000e240000301000 */
[----:B0-----:R-:W-:-:S13]  /*0690*/  FSETP.GTU.AND P0, PT, R15, RZ, PT ;  /* 0x000000ff0f00720b */ /* 0x001fda0003f0c000 */
[----:B------:R-:W-:Y:S05]  /*06a0*/  @!P0 BRA `(.L_x_1) ;  /* 0x0000000000948947 */ /* 0x000fea0003800000 */
[C---:B------:R-:W-:Y:S01]  /*06b0*/  FMUL R2, R15.reuse, 16777216 ;  /* 0x4b8000000f027820 */ /* 0x040fe20000400000 */
[----:B------:R-:W-:-:S04]  /*06c0*/  FSETP.GEU.AND P0, PT, |R15|, 1.175494350822287508e-38, PT ;  /* 0x008000000f00780b */ /* 0x000fc80003f0e200 */
[----:B------:R-:W-:-:S04]  /*06d0*/  FSEL R2, R2, R15, !P0 ;  /* 0x0000000f02027208 */ /* 0x000fc80004000000 */
[----:B------:R-:W0:Y:S05]  /*06e0*/  MUFU.LG2 R4, R2 ;  /* 0x0000000200047308 */ /* 0x000e2a0000000c00 */
[----:B0-----:R-:W-:-:S04]  /*06f0*/  @!P0 FADD R4, R4, -24 ;  /* 0xc1c0000004048421 */ /* 0x001fc80000000000 */
[----:B------:R-:W-:-:S04]  /*0700*/  FMUL R13, R4, 0.69314718246459960938 ;  /* 0x3f317218040d7820 */ /* 0x000fc80000400000 */
[----:B------:R-:W-:-:S05]  /*0710*/  FMUL R13, R13, UR12 ;  /* 0x0000000c0d0d7c20 */ /* 0x000fca0008400000 */
[----:B------:R-:W-:-:S04]  /*0720*/  FSETP.GEU.AND P0, PT, R13, R8, PT ;  /* 0x000000080d00720b */ /* 0x000fc80003f0e000 */
[----:B------:R-:W-:-:S13]  /*0730*/  FSETP.LT.OR P0, PT, R26, R13, !P0 ;  /* 0x0000000d1a00720b */ /* 0x000fda0004701400 */
[----:B------:R-:W-:Y:S05]  /*0740*/  @P0 BRA `(.L_x_1) ;  /* 0x00000000006c0947 */ /* 0x000fea0003800000 */
[----:B------:R-:W2:Y:S01]  /*0750*/  LDG.E R2, desc[UR6][R10.64] ;  /* 0x000000060a027981 */ /* 0x000ea2000c1e1900 */
[----:B------:R-:W0:Y:S01]  /*0760*/  MUFU.RCP R4, R15 ;  /* 0x0000000f00047308 */ /* 0x000e220000001000 */
[----:B------:R-:W-:Y:S01]  /*0770*/  BSSY.RECONVERGENT B1, `(.L_x_7) ;  /* 0x0000011000017945 */ /* 0x000fe20003800200 */
[----:B--2---:R-:W-:Y:S02]  /*0780*/  SHF.R.S32.HI R8, RZ, 0x1f, R2 ;  /* 0x0000001fff087819 */ /* 0x004fe40000011402 */
[----:B------:R-:W-:-:S04]  /*0790*/  IADD3 R2, P0, PT, R5, R2, RZ ;  /* 0x0000000205027210 */ /* 0x000fc80007f1e0ff */
[----:B------:R-:W-:Y:S02]  /*07a0*/  LEA.HI.X.SX32 R7, R5, R8, 0x1, P0 ;  /* 0x0000000805077211 */ /* 0x000fe400000f0eff */
[----:B------:R-:W-:-:S04]  /*07b0*/  LEA R16, P0, R2, UR14, 0x2 ;  /* 0x0000000e02107c11 */ /* 0x000fc8000f8010ff */
[----:B------:R-:W-:Y:S01]  /*07c0*/  LEA.HI.X R17, R2, UR15, R7, 0x2, P0 ;  /* 0x0000000f02117c11 */ /* 0x000fe200080f1407 */
[----:B0-----:R-:W-:-:S04]  /*07d0*/  FFMA R7, -R15, R4, 1 ;  /* 0x3f8000000f077423 */ /* 0x001fc80000000104 */
[----:B------:R0:W-:Y:S01]  /*07e0*/  STG.E desc[UR6][R16.64], R13 ;  /* 0x0000000d10007986 */ /* 0x0001e2000c101906 */
[----:B------:R-:W-:Y:S02]  /*07f0*/  FFMA R7, R4, R7, R4 ;  /* 0x0000000704077223 */ /* 0x000fe40000000004 */
[----:B------:R-:W1:Y:S02]  /*0800*/  FCHK P0, R0, R15 ;  /* 0x0000000f00007302 */ /* 0x000e640000000000 */
[----:B------:R-:W-:-:S04]  /*0810*/  FFMA R2, R0, R7, RZ ;  /* 0x0000000700027223 */ /* 0x000fc800000000ff */
[----:B------:R-:W-:-:S04]  /*0820*/  FFMA R4, -R15, R2, R0 ;  /* 0x000000020f047223 */ /* 0x000fc80000000100 */
[----:B------:R-:W-:Y:S01]  /*0830*/  FFMA R7, R7, R4, R2 ;  /* 0x0000000407077223 */ /* 0x000fe20000000002 */
[----:B01----:R-:W-:Y:S06]  /*0840*/  @!P0 BRA `(.L_x_8) ;  /* 0x00000000000c8947 */ /* 0x003fec0003800000 */
[----:B------:R-:W-:-:S07]  /*0850*/  MOV R4, 0x870 ;  /* 0x0000087000047802 */ /* 0x000fce0000000f00 */
[----:B------:R-:W-:Y:S05]  /*0860*/  CALL.REL.NOINC `($__internal_2_$__cuda_sm3x_div_rn_noftz_f32_slowpath) ;  /* 0x0000000800087944 */ /* 0x000fea0003c00000 */
[----:B------:R-:W-:-:S07]  /*0870*/  IMAD.MOV.U32 R7, RZ, RZ, R2 ;  /* 0x000000ffff077224 */ /* 0x000fce00078e0002 */
.L_x_8:
[----:B------:R-:W-:Y:S05]  /*0880*/  BSYNC.RECONVERGENT B1 ;  /* 0x0000000000017941 */ /* 0x000fea0003800200 */
.L_x_7:
[----:B------:R-:W2:Y:S01]  /*0890*/  LDG.E R2, desc[UR6][R10.64] ;  /* 0x000000060a027981 */ /* 0x000ea2000c1e1900 */
[----:B------:R-:W-:Y:S02]  /*08a0*/  IMAD.MOV.U32 R8, RZ, RZ, R13 ;  /* 0x000000ffff087224 */ /* 0x000fe400078e000d */
[----:B--2---:R-:W-:-:S05]  /*08b0*/  VIADD R15, R2, 0x1 ;  /* 0x00000001020f7836 */ /* 0x004fca0000000000 */
[----:B------:R0:W-:Y:S01]  /*08c0*/  STG.E desc[UR6][R10.64], R15 ;  /* 0x0000000f0a007986 */ /* 0x0001e2000c101906 */
[----:B------:R-:W-:-:S13]  /*08d0*/  ISETP.GE.AND P0, PT, R15, UR13, PT ;  /* 0x0000000d0f007c0c */ /* 0x000fda000bf06270 */
[----:B0-----:R-:W-:Y:S05]  /*08e0*/  @!P0 BRA `(.L_x_9) ;  /* 0xfffffff800c08947 */ /* 0x001fea000383ffff */
[----:B------:R-:W-:Y:S05]  /*08f0*/  EXIT ;  /* 0x000000000000794d */ /* 0x000fea0003800000 */
.L_x_1:
[----:B------:R-:W-:Y:S05]  /*0900*/  BSYNC.RECONVERGENT B0 ;  /* 0x0000000000007941 */ /* 0x000fea0003800200 */
.L_x_0:
[----:B------:R-:W0:Y:S02]  /*0910*/  LDCU UR4, c[0x0][0x3b4] ;  /* 0x00007680ff0477ac */ /* 0x000e240008000800 */
[----:B0-----:R-:W-:-:S13]  /*0920*/  ISETP.NE.AND P0, PT, R6, UR4, PT ;  /* 0x0000000406007c0c */ /* 0x001fda000bf05270 */
[----:B------:R-:W-:Y:S05]  /*0930*/  @P0 BRA `(.L_x_10) ;  /* 0xfffffff800000947 */ /* 0x000fea000383ffff */
[----:B------:R-:W-:Y:S05]  /*0940*/  EXIT ;  /* 0x000000000000794d */ /* 0x000fea0003800000 */
        .weak           $__internal_0_$__cuda_sm20_div_rn_f64_full
        .type           $__internal_0_$__cuda_sm20_div_rn_f64_full,@function
        .size           $__internal_0_$__cuda_sm20_div_rn_f64_full,($__internal_1_$__cuda_sm20_sqrt_rn_f32_slowpath - $__internal_0_$__cuda_sm20_div_rn_f64_full)
$__internal_0_$__cuda_sm20_div_rn_f64_full:
[C---:B------:R-:W-:Y:S01]  /*0950*/  FSETP.GEU.AND P0, PT, |R31|.reuse, 1.469367938527859385e-39, PT ;  /* 0x001000001f00780b */ /* 0x040fe20003f0e200 */
[--C-:B------:R-:W-:Y:S01]  /*0960*/  IMAD.MOV.U32 R14, RZ, RZ, R30.reuse ;  /* 0x000000ffff0e7224 */ /* 0x100fe200078e001e */
[----:B------:R-:W-:Y:S01]  /*0970*/  LOP3.LUT R12, R31, 0x800fffff, RZ, 0xc0, !PT ;  /* 0x800fffff1f0c7812 */ /* 0x000fe200078ec0ff */
[----:B------:R-:W-:Y:S01]  /*0980*/  IMAD.MOV.U32 R15, RZ, RZ, R31 ;  /* 0x000000ffff0f7224 */ /* 0x000fe200078e001f */
[C---:B------:R-:W-:Y:S01]  /*0990*/  FSETP.GEU.AND P2, PT, |R19|.reuse, 1.469367938527859385e-39, PT ;  /* 0x001000001300780b */ /* 0x040fe20003f4e200 */
[----:B------:R-:W-:Y:S01]  /*09a0*/  IMAD.MOV.U32 R16, RZ, RZ, 0x1 ;  /* 0x00000001ff107424 */ /* 0x000fe200078e00ff */
[----:B------:R-:W-:Y:S01]  /*09b0*/  LOP3.LUT R13, R12, 0x3ff00000, RZ, 0xfc, !PT ;  /* 0x3ff000000c0d7812 */ /* 0x000fe200078efcff */
[----:B------:R-:W-:Y:S01]  /*09c0*/  IMAD.MOV.U32 R12, RZ, RZ, R30 ;  /* 0x000000ffff0c7224 */ /* 0x000fe200078e001e */
[----:B------:R-:W-:Y:S01]  /*09d0*/  LOP3.LUT R27, R19, 0x7ff00000, RZ, 0xc0, !PT ;  /* 0x7ff00000131b7812 */ /* 0x000fe200078ec0ff */
[----:B------:R-:W-:Y:S01]  /*09e0*/  BSSY.RECONVERGENT B2, `(.L_x_11) ;  /* 0x0000050000027945 */ /* 0x000fe20003800200 */
[----:B------:R-:W-:-:S03]  /*09f0*/  LOP3.LUT R30, R31, 0x7ff00000, RZ, 0xc0, !PT ;  /* 0x7ff000001f1e7812 */ /* 0x000fc600078ec0ff */
[----:B------:R-:W-:Y:S01]  /*0a00*/  @!P0 DMUL R12, R14, 8.98846567431157953865e+307 ;  /* 0x7fe000000e0c8828 */ /* 0x000fe20000000000 */
[----:B------:R-:W-:Y:S01]  /*0a10*/  ISETP.GE.U32.AND P1, PT, R27, R30, PT ;  /* 0x0000001e1b00720c */ /* 0x000fe20003f26070 */
[----:B------:R-:W-:Y:S02]  /*0a20*/  IMAD.MOV.U32 R29, RZ, RZ, R27 ;  /* 0x000000ffff1d7224 */ /* 0x000fe400078e001b */
[----:B------:R-:W-:Y:S02]  /*0a30*/  @!P2 LOP3.LUT R2, R15, 0x7ff00000, RZ, 0xc0, !PT ;  /* 0x7ff000000f02a812 */ /* 0x000fe400078ec0ff */
[----:B------:R-:W0:Y:S02]  /*0a40*/  MUFU.RCP64H R17, R13 ;  /* 0x0000000d00117308 */ /* 0x000e240000001800 */
[----:B------:R-:W-:Y:S01]  /*0a50*/  @!P2 ISETP.GE.U32.AND P3, PT, R27, R2, PT ;  /* 0x000000021b00a20c */ /* 0x000fe20003f66070 */
[----:B------:R-:W-:Y:S01]  /*0a60*/  IMAD.MOV.U32 R2, RZ, RZ, 0x1ca00000 ;  /* 0x1ca00000ff027424 */ /* 0x000fe200078e00ff */
[----:B------:R-:W-:-:S04]  /*0a70*/  @!P0 LOP3.LUT R30, R13, 0x7ff00000, RZ, 0xc0, !PT ;  /* 0x7ff000000d1e8812 */ /* 0x000fc800078ec0ff */
[----:B------:R-:W-:-:S04]  /*0a80*/  @!P2 SEL R23, R2, 0x63400000, !P3 ;  /* 0x634000000217a807 */ /* 0x000fc80005800000 */
[----:B------:R-:W-:-:S04]  /*0a90*/  @!P2 LOP3.LUT R24, R23, 0x80000000, R19, 0xf8, !PT ;  /* 0x800000001718a812 */ /* 0x000fc800078ef813 */
[----:B------:R-:W-:Y:S01]  /*0aa0*/  @!P2 LOP3.LUT R25, R24, 0x100000, RZ, 0xfc, !PT ;  /* 0x001000001819a812 */ /* 0x000fe200078efcff */
[----:B0-----:R-:W-:Y:S01]  /*0ab0*/  DFMA R20, R16, -R12, 1 ;  /* 0x3ff000001014742b */ /* 0x001fe2000000080c */
[----:B------:R-:W-:-:S07]  /*0ac0*/  @!P2 IMAD.MOV.U32 R24, RZ, RZ, RZ ;  /* 0x000000ffff18a224 */ /* 0x000fce00078e00ff */
[----:B------:R-:W-:-:S08]  /*0ad0*/  DFMA R20, R20, R20, R20 ;  /* 0x000000141414722b */ /* 0x000fd00000000014 */
[----:B------:R-:W-:Y:S01]  /*0ae0*/  DFMA R20, R16, R20, R16 ;  /* 0x000000141014722b */ /* 0x000fe20000000010 */
[----:B------:R-:W-:Y:S01]  /*0af0*/  SEL R17, R2, 0x63400000, !P1 ;  /* 0x6340000002117807 */ /* 0x000fe20004800000 */
[----:B------:R-:W-:-:S03]  /*0b00*/  IMAD.MOV.U32 R16, RZ, RZ, R18 ;  /* 0x000000ffff107224 */ /* 0x000fc600078e0012 */
[----:B------:R-:W-:-:S03]  /*0b10*/  LOP3.LUT R17, R17, 0x800fffff, R19, 0xf8, !PT ;  /* 0x800fffff11117812 */ /* 0x000fc600078ef813 */
[----:B------:R-:W-:-:S03]  /*0b20*/  DFMA R22, R20, -R12, 1 ;  /* 0x3ff000001416742b */ /* 0x000fc6000000080c */
[----:B------:R-:W-:-:S05]  /*0b30*/  @!P2 DFMA R16, R16, 2, -R24 ;  /* 0x400000001010a82b */ /* 0x000fca0000000818 */
[----:B------:R-:W-:-:S05]  /*0b40*/  DFMA R22, R20, R22, R20 ;  /* 0x000000161416722b */ /* 0x000fca0000000014 */
[----:B------:R-:W-:-:S03]  /*0b50*/  @!P2 LOP3.LUT R29, R17, 0x7ff00000, RZ, 0xc0, !PT ;  /* 0x7ff00000111da812 */ /* 0x000fc600078ec0ff */
[----:B------:R-:W-:Y:S02]  /*0b60*/  DMUL R20, R22, R16 ;  /* 0x0000001016147228 */ /* 0x000fe40000000000 */
[----:B------:R-:W-:-:S05]  /*0b70*/  VIADD R31, R29, 0xffffffff ;  /* 0xffffffff1d1f7836 */ /* 0x000fca0000000000 */
[----:B------:R-:W-:Y:S01]  /*0b80*/  ISETP.GT.U32.AND P0, PT, R31, 0x7feffffe, PT ;  /* 0x7feffffe1f00780c */ /* 0x000fe20003f04070 */
[----:B------:R-:W-:Y:S01]  /*0b90*/  VIADD R31, R30, 0xffffffff ;  /* 0xffffffff1e1f7836 */ /* 0x000fe20000000000 */
[----:B------:R-:W-:-:S04]  /*0ba0*/  DFMA R24, R20, -R12, R16 ;  /* 0x8000000c1418722b */ /* 0x000fc80000000010 */
[----:B------:R-:W-:-:S04]  /*0bb0*/  ISETP.GT.U32.OR P0, PT, R31, 0x7feffffe, P0 ;  /* 0x7feffffe1f00780c */ /* 0x000fc80000704470 */
[----:B------:R-:W-:-:S09]  /*0bc0*/  DFMA R24, R22, R24, R20 ;  /* 0x000000181618722b */ /* 0x000fd20000000014 */
[----:B------:R-:W-:Y:S05]  /*0bd0*/  @P0 BRA `(.L_x_12) ;  /* 0x00000000006c0947 */ /* 0x000fea0003800000 */
[----:B------:R-:W-:-:S04]  /*0be0*/  LOP3.LUT R22, R15, 0x7ff00000, RZ, 0xc0, !PT ;  /* 0x7ff000000f167812 */ /* 0x000fc800078ec0ff */
[CC--:B------:R-:W-:Y:S02]  /*0bf0*/  VIADDMNMX R20, R27.reuse, -R22.reuse, 0xb9600000, !PT ;  /* 0xb96000001b147446 */ /* 0x0c0fe40007800916 */
[----:B------:R-:W-:Y:S01]  /*0c00*/  ISETP.GE.U32.AND P0, PT, R27, R22, PT ;  /* 0x000000161b00720c */ /* 0x000fe20003f06070 */
[----:B------:R-:W-:Y:S01]  /*0c10*/  IMAD.MOV.U32 R22, RZ, RZ, RZ ;  /* 0x000000ffff167224 */ /* 0x000fe200078e00ff */
[----:B------:R-:W-:Y:S02]  /*0c20*/  VIMNMX R20, PT, PT, R20, 0x46a00000, PT ;  /* 0x46a0000014147848 */ /* 0x000fe40003fe0100 */
[----:B------:R-:W-:-:S05]  /*0c30*/  SEL R21, R2, 0x63400000, !P0 ;  /* 0x6340000002157807 */ /* 0x000fca0004000000 */
[----:B------:R-:W-:-:S04]  /*0c40*/  IMAD.IADD R2, R20, 0x1, -R21 ;  /* 0x0000000114027824 */ /* 0x000fc800078e0a15 */
[----:B------:R-:W-:-:S06]  /*0c50*/  VIADD R23, R2, 0x7fe00000 ;  /* 0x7fe0000002177836 */ /* 0x000fcc0000000000 */
[----:B------:R-:W-:-:S10]  /*0c60*/  DMUL R20, R24, R22 ;  /* 0x0000001618147228 */ /* 0x000fd40000000000 */
[----:B------:R-:W-:-:S13]  /*0c70*/  FSETP.GTU.AND P0, PT, |R21|, 1.469367938527859385e-39, PT ;  /* 0x001000001500780b */ /* 0x000fda0003f0c200 */
[----:B------:R-:W-:Y:S05]  /*0c80*/  @P0 BRA `(.L_x_13) ;  /* 0x0000000000940947 */ /* 0x000fea0003800000 */
[----:B------:R-:W-:Y:S01]  /*0c90*/  DFMA R12, R24, -R12, R16 ;  /* 0x8000000c180c722b */ /* 0x000fe20000000010 */
[----:B------:R-:W-:-:S09]  /*0ca0*/  IMAD.MOV.U32 R22, RZ, RZ, RZ ;  /* 0x000000ffff167224 */ /* 0x000fd200078e00ff */
[C---:B------:R-:W-:Y:S02]  /*0cb0*/  FSETP.NEU.AND P0, PT, R13.reuse, RZ, PT ;  /* 0x000000ff0d00720b */ /* 0x040fe40003f0d000 */
[----:B------:R-:W-:-:S04]  /*0cc0*/  LOP3.LUT R15, R13, 0x80000000, R15, 0x48, !PT ;  /* 0x800000000d0f7812 */ /* 0x000fc800078e480f */
[----:B------:R-:W-:-:S07]  /*0cd0*/  LOP3.LUT R23, R15, R23, RZ, 0xfc, !PT ;  /* 0x000000170f177212 */ /* 0x000fce00078efcff */
[----:B------:R-:W-:Y:S05]  /*0ce0*/  @!P0 BRA `(.L_x_13) ;  /* 0x00000000007c8947 */ /* 0x000fea0003800000 */
[----:B------:R-:W-:Y:S01]  /*0cf0*/  IMAD.MOV R13, RZ, RZ, -R2 ;  /* 0x000000ffff0d7224 */ /* 0x000fe200078e0a02 */
[----:B------:R-:W-:Y:S01]  /*0d00*/  DMUL.RP R22, R24, R22 ;  /* 0x0000001618167228 */ /* 0x000fe20000008000 */
[----:B------:R-:W-:-:S06]  /*0d10*/  IMAD.MOV.U32 R12, RZ, RZ, RZ ;  /* 0x000000ffff0c7224 */ /* 0x000fcc00078e00ff */
[----:B------:R-:W-:-:S03]  /*0d20*/  DFMA R12, R20, -R12, R24 ;  /* 0x8000000c140c722b */ /* 0x000fc60000000018 */
[----:B------:R-:W-:-:S03]  /*0d30*/  LOP3.LUT R15, R23, R15, RZ, 0x3c, !PT ;  /* 0x0000000f170f7212 */ /* 0x000fc600078e3cff */
[----:B------:R-:W-:-:S04]  /*0d40*/  IADD3 R12, PT, PT, -R2, -0x43300000, RZ ;  /* 0xbcd00000020c7810 */ /* 0x000fc80007ffe1ff */
[----:B------:R-:W-:-:S04]  /*0d50*/  FSETP.NEU.AND P0, PT, |R13|, R12, PT ;  /* 0x0000000c0d00720b */ /* 0x000fc80003f0d200 */
[----:B------:R-:W-:Y:S02]  /*0d60*/  FSEL R20, R22, R20, !P0 ;  /* 0x0000001416147208 */ /* 0x000fe40004000000 */
[----:B------:R-:W-:Y:S01]  /*0d70*/  FSEL R21, R15, R21, !P0 ;  /* 0x000000150f157208 */ /* 0x000fe20004000000 */
[----:B------:R-:W-:Y:S06]  /*0d80*/  BRA `(.L_x_13) ;  /* 0x0000000000547947 */ /* 0x000fec0003800000 */
.L_x_12:
[----:B------:R-:W-:-:S14]  /*0d90*/  DSETP.NAN.AND P0, PT, R18, R18, PT ;  /* 0x000000121200722a */ /* 0x000fdc0003f08000 */
[----:B------:R-:W-:Y:S05]  /*0da0*/  @P0 BRA `(.L_x_14) ;  /* 0x0000000000440947 */ /* 0x000fea0003800000 */
[----:B------:R-:W-:-:S14]  /*0db0*/  DSETP.NAN.AND P0, PT, R14, R14, PT ;  /* 0x0000000e0e00722a */ /* 0x000fdc0003f08000 */
[----:B------:R-:W-:Y:S05]  /*0dc0*/  @P0 BRA `(.L_x_15) ;  /* 0x0000000000300947 */ /* 0x000fea0003800000 */
[----:B------:R-:W-:Y:S01]  /*0dd0*/  ISETP.NE.AND P0, PT, R29, R30, PT ;  /* 0x0000001e1d00720c */ /* 0x000fe20003f05270 */
[----:B------:R-:W-:Y:S02]  /*0de0*/  IMAD.MOV.U32 R20, RZ, RZ, 0x0 ;  /* 0x00000000ff147424 */ /* 0x000fe400078e00ff */
[----:B------:R-:W-:-:S10]  /*0df0*/  IMAD.MOV.U32 R21, RZ, RZ, -0x80000 ;  /* 0xfff80000ff157424 */ /* 0x000fd400078e00ff */
[----:B------:R-:W-:Y:S05]  /*0e00*/  @!P0 BRA `(.L_x_13) ;  /* 0x0000000000348947 */ /* 0x000fea0003800000 */
[----:B------:R-:W-:Y:S02]  /*0e10*/  ISETP.NE.AND P0, PT, R29, 0x7ff00000, PT ;  /* 0x7ff000001d00780c */ /* 0x000fe40003f05270 */
[----:B------:R-:W-:Y:S02]  /*0e20*/  LOP3.LUT R21, R19, 0x80000000, R15, 0x48, !PT ;  /* 0x8000000013157812 */ /* 0x000fe400078e480f */
[----:B------:R-:W-:-:S13]  /*0e30*/  ISETP.EQ.OR P0, PT, R30, RZ, !P0 ;  /* 0x000000ff1e00720c */ /* 0x000fda0004702670 */
[----:B------:R-:W-:Y:S01]  /*0e40*/  @P0 LOP3.LUT R2, R21, 0x7ff00000, RZ, 0xfc, !PT ;  /* 0x7ff0000015020812 */ /* 0x000fe200078efcff */
[----:B------:R-:W-:Y:S02]  /*0e50*/  @!P0 IMAD.MOV.U32 R20, RZ, RZ, RZ ;  /* 0x000000ffff148224 */ /* 0x000fe400078e00ff */
[----:B------:R-:W-:Y:S02]  /*0e60*/  @P0 IMAD.MOV.U32 R20, RZ, RZ, RZ ;  /* 0x000000ffff140224 */ /* 0x000fe400078e00ff */
[----:B------:R-:W-:Y:S01]  /*0e70*/  @P0 IMAD.MOV.U32 R21, RZ, RZ, R2 ;  /* 0x000000ffff150224 */ /* 0x000fe200078e0002 */
[----:B------:R-:W-:Y:S06]  /*0e80*/  BRA `(.L_x_13) ;  /* 0x0000000000147947 */ /* 0x000fec0003800000 */
.L_x_15:
[----:B------:R-:W-:Y:S01]  /*0e90*/  LOP3.LUT R21, R15, 0x80000, RZ, 0xfc, !PT ;  /* 0x000800000f157812 */ /* 0x000fe200078efcff */
[----:B------:R-:W-:Y:S01]  /*0ea0*/  IMAD.MOV.U32 R20, RZ, RZ, R14 ;  /* 0x000000ffff147224 */ /* 0x000fe200078e000e */
[----:B------:R-:W-:Y:S06]  /*0eb0*/  BRA `(.L_x_13) ;  /* 0x0000000000087947 */ /* 0x000fec0003800000 */
.L_x_14:
[----:B------:R-:W-:Y:S01]  /*0ec0*/  LOP3.LUT R21, R19, 0x80000, RZ, 0xfc, !PT ;  /* 0x0008000013157812 */ /* 0x000fe200078efcff */
[----:B------:R-:W-:-:S07]  /*0ed0*/  IMAD.MOV.U32 R20, RZ, RZ, R18 ;  /* 0x000000ffff147224 */ /* 0x000fce00078e0012 */
.L_x_13:
[----:B------:R-:W-:Y:S05]  /*0ee0*/  BSYNC.RECONVERGENT B2 ;  /* 0x0000000000027941 */ /* 0x000fea0003800200 */
.L_x_11:
[----:B------:R-:W-:Y:S02]  /*0ef0*/  IMAD.MOV.U32 R12, RZ, RZ, R4 ;  /* 0x000000ffff0c7224 */ /* 0x000fe400078e0004 */
[----:B------:R-:W-:-:S04]  /*0f00*/  IMAD.MOV.U32 R13, RZ, RZ, 0x0 ;  /* 0x00000000ff0d7424 */ /* 0x000fc800078e00ff */
[----:B------:R-:W-:Y:S05]  /*0f10*/  RET.REL.NODEC R12 `(compute_spike_times_kernel) ;  /* 0xfffffff00c387950 */ /* 0x000fea0003c3ffff */
        .weak           $__internal_1_$__cuda_sm20_sqrt_rn_f32_slowpath
        .type           $__internal_1_$__cuda_sm20_sqrt_rn_f32_slowpath,@function
        .size           $__internal_1_$__cuda_sm20_sqrt_rn_f32_slowpath,($__internal_2_$__cuda_sm3x_div_rn_noftz_f32_slowpath - $__internal_1_$__cuda_sm20_sqrt_rn_f32_slowpath)
$__internal_1_$__cuda_sm20_sqrt_rn_f32_slowpath:
[----:B------:R-:W-:-:S13]  /*0f20*/  LOP3.LUT P0, RZ, R13, 0x7fffffff, RZ, 0xc0, !PT ;  /* 0x7fffffff0dff7812 */ /* 0x000fda000780c0ff */
[----:B------:R-:W-:Y:S01]  /*0f30*/  @!P0 IMAD.MOV.U32 R4, RZ, RZ, R13 ;  /* 0x000000ffff048224 */ /* 0x000fe200078e000d */
[----:B------:R-:W-:Y:S06]  /*0f40*/  @!P0 BRA `(.L_x_16) ;  /* 0x0000000000448947 */ /* 0x000fec0003800000 */
[----:B------:R-:W-:Y:S01]  /*0f50*/  FSETP.GEU.FTZ.AND P0, PT, R13, RZ, PT ;  /* 0x000000ff0d00720b */ /* 0x000fe20003f1e000 */
[----:B------:R-:W-:-:S12]  /*0f60*/  IMAD.MOV.U32 R2, RZ, RZ, R13 ;  /* 0x000000ffff027224 */ /* 0x000fd800078e000d */
[----:B------:R-:W-:Y:S01]  /*0f70*/  @!P0 IMAD.MOV.U32 R4, RZ, RZ, 0x7fffffff ;  /* 0x7fffffffff048424 */ /* 0x000fe200078e00ff */
[----:B------:R-:W-:Y:S06]  /*0f80*/  @!P0 BRA `(.L_x_16) ;  /* 0x0000000000348947 */ /* 0x000fec0003800000 */
[----:B------:R-:W-:-:S13]  /*0f90*/  FSETP.GTU.FTZ.AND P0, PT, |R2|, +INF , PT ;  /* 0x7f8000000200780b */ /* 0x000fda0003f1c200 */
[----:B------:R-:W-:Y:S01]  /*0fa0*/  @P0 FADD.FTZ R4, R2, 1 ;  /* 0x3f80000002040421 */ /* 0x000fe20000010000 */
[----:B------:R-:W-:Y:S06]  /*0fb0*/  @P0 BRA `(.L_x_16) ;  /* 0x0000000000280947 */ /* 0x000fec0003800000 */
[----:B------:R-:W-:-:S13]  /*0fc0*/  FSETP.NEU.FTZ.AND P0, PT, |R2|, +INF , PT ;  /* 0x7f8000000200780b */ /* 0x000fda0003f1d200 */
[----:B------:R-:W-:-:S04]  /*0fd0*/  @P0 FFMA R12, R2, 1.84467440737095516160e+19, RZ ;  /* 0x5f800000020c0823 */ /* 0x000fc800000000ff */
[----:B------:R-:W0:Y:S02]  /*0fe0*/  @P0 MUFU.RSQ R13, R12 ;  /* 0x0000000c000d0308 */ /* 0x000e240000001400 */
[----:B0-----:R-:W-:Y:S01]  /*0ff0*/  @P0 FMUL.FTZ R15, R12, R13 ;  /* 0x0000000d0c0f0220 */ /* 0x001fe20000410000 */
[----:B------:R-:W-:-:S03]  /*1000*/  @P0 FMUL.FTZ R13, R13, 0.5 ;  /* 0x3f0000000d0d0820 */ /* 0x000fc60000410000 */
[----:B------:R-:W-:-:S04]  /*1010*/  @P0 FADD.FTZ R4, -R15, -RZ ;  /* 0x800000ff0f040221 */ /* 0x000fc80000010100 */
[----:B------:R-:W-:Y:S01]  /*1020*/  @P0 FFMA R14, R15, R4, R12 ;  /* 0x000000040f0e0223 */ /* 0x000fe2000000000c */
[----:B------:R-:W-:-:S03]  /*1030*/  @!P0 IMAD.MOV.U32 R4, RZ, RZ, R2 ;  /* 0x000000ffff048224 */ /* 0x000fc600078e0002 */
[----:B------:R-:W-:-:S04]  /*1040*/  @P0 FFMA R13, R14, R13, R15 ;  /* 0x0000000d0e0d0223 */ /* 0x000fc8000000000f */
[----:B------:R-:W-:-:S07]  /*1050*/  @P0 FMUL.FTZ R4, R13, 2.3283064365386962891e-10 ;  /* 0x2f8000000d040820 */ /* 0x000fce0000410000 */
.L_x_16:
[----:B------:R-:W-:Y:S02]  /*1060*/  IMAD.MOV.U32 R12, RZ, RZ, R16 ;  /* 0x000000ffff0c7224 */ /* 0x000fe400078e0010 */
[----:B------:R-:W-:-:S04]  /*1070*/  IMAD.MOV.U32 R13, RZ, RZ, 0x0 ;  /* 0x00000000ff0d7424 */ /* 0x000fc800078e00ff */
[----:B------:R-:W-:Y:S05]  /*1080*/  RET.REL.NODEC R12 `(compute_spike_times_kernel) ;  /* 0xffffffec0cdc7950 */ /* 0x000fea0003c3ffff */
        .weak           $__internal_2_$__cuda_sm3x_div_rn_noftz_f32_slowpath
        .type           $__internal_2_$__cuda_sm3x_div_rn_noftz_f32_slowpath,@function
        .size           $__internal_2_$__cuda_sm3x_div_rn_noftz_f32_slowpath,(.L_x_31 - $__internal_2_$__cuda_sm3x_div_rn_noftz_f32_slowpath)
$__internal_2_$__cuda_sm3x_div_rn_noftz_f32_slowpath:
[----:B------:R-:W-:Y:S01]  /*1090*/  SHF.R.U32.HI R7, RZ, 0x17, R15 ;  /* 0x00000017ff077819 */ /* 0x000fe2000001160f */
[----:B------:R-:W-:Y:S01]  /*10a0*/  BSSY.RECONVERGENT B2, `(.L_x_17) ;  /* 0x0000064000027945 */ /* 0x000fe20003800200 */
[--C-:B------:R-:W-:Y:S02]  /*10b0*/  SHF.R.U32.HI R2, RZ, 0x17, R0.reuse ;  /* 0x00000017ff027819 */ /* 0x100fe40000011600 */
[----:B------:R-:W-:Y:S02]  /*10c0*/  LOP3.LUT R20, R7, 0xff, RZ, 0xc0, !PT ;  /* 0x000000ff07147812 */ /* 0x000fe400078ec0ff */
[----:B------:R-:W-:Y:S01]  /*10d0*/  LOP3.LUT R16, R2, 0xff, RZ, 0xc0, !PT ;  /* 0x000000ff02107812 */ /* 0x000fe200078ec0ff */
[----:B------:R-:W-:Y:S02]  /*10e0*/  IMAD.MOV.U32 R2, RZ, RZ, R0 ;  /* 0x000000ffff027224 */ /* 0x000fe400078e0000 */
[----:B------:R-:W-:Y:S02]  /*10f0*/  VIADD R14, R20, 0xffffffff ;  /* 0xffffffff140e7836 */ /* 0x000fe40000000000 */
[----:B------:R-:W-:-:S03]  /*1100*/  VIADD R12, R16, 0xffffffff ;  /* 0xffffffff100c7836 */ /* 0x000fc60000000000 */
[----:B------:R-:W-:-:S04]  /*1110*/  ISETP.GT.U32.AND P0, PT, R14, 0xfd, PT ;  /* 0x000000fd0e00780c */ /* 0x000fc80003f04070 */
[----:B------:R-:W-:-:S13]  /*1120*/  ISETP.GT.U32.OR P0, PT, R12, 0xfd, P0 ;  /* 0x000000fd0c00780c */ /* 0x000fda0000704470 */
[----:B------:R-:W-:Y:S01]  /*1130*/  @!P0 IMAD.MOV.U32 R8, RZ, RZ, RZ ;  /* 0x000000ffff088224 */ /* 0x000fe200078e00ff */
[----:B------:R-:W-:Y:S06]  /*1140*/  @!P0 BRA `(.L_x_18) ;  /* 0x0000000000608947 */ /* 0x000fec0003800000 */
[----:B------:R-:W-:Y:S01]  /*1150*/  FSETP.GTU.FTZ.AND P0, PT, |R0|, +INF , PT ;  /* 0x7f8000000000780b */ /* 0x000fe20003f1c200 */
[----:B------:R-:W-:Y:S01]  /*1160*/  IMAD.MOV.U32 R7, RZ, RZ, R15 ;  /* 0x000000ffff077224 */ /* 0x000fe200078e000f */
[----:B------:R-:W-:-:S04]  /*1170*/  FSETP.GTU.FTZ.AND P1, PT, |R15|, +INF , PT ;  /* 0x7f8000000f00780b */ /* 0x000fc80003f3c200 */
[----:B------:R-:W-:-:S13]  /*1180*/  PLOP3.LUT P0, PT, P0, P1, PT, 0xf8, 0x8f ;  /* 0x00000000008f781c */ /* 0x000fda0000703f70 */
[----:B------:R-:W-:Y:S05]  /*1190*/  @P0 BRA `(.L_x_19) ;  /* 0x00000004004c0947 */ /* 0x000fea0003800000 */
[----:B------:R-:W-:-:S13]  /*11a0*/  LOP3.LUT P0, RZ, R15, 0x7fffffff, R2, 0xc8, !PT ;  /* 0x7fffffff0fff7812 */ /* 0x000fda000780c802 */
[----:B------:R-:W-:Y:S05]  /*11b0*/  @!P0 BRA `(.L_x_20) ;  /* 0x00000004003c8947 */ /* 0x000fea0003800000 */
[C---:B------:R-:W-:Y:S02]  /*11c0*/  FSETP.NEU.FTZ.AND P1, PT, |R0|.reuse, +INF , PT ;  /* 0x7f8000000000780b */ /* 0x040fe40003f3d200 */
[----:B------:R-:W-:Y:S02]  /*11d0*/  FSETP.NEU.FTZ.AND P2, PT, |R7|, +INF , PT ;  /* 0x7f8000000700780b */ /* 0x000fe40003f5d200 */
[----:B------:R-:W-:-:S11]  /*11e0*/  FSETP.NEU.FTZ.AND P0, PT, |R0|, +INF , PT ;  /* 0x7f8000000000780b */ /* 0x000fd60003f1d200 */
[----:B------:R-:W-:Y:S05]  /*11f0*/  @!P2 BRA !P1, `(.L_x_20) ;  /* 0x00000004002ca947 */ /* 0x000fea0004800000 */
[----:B------:R-:W-:-:S04]  /*1200*/  LOP3.LUT P1, RZ, R2, 0x7fffffff, RZ, 0xc0, !PT ;  /* 0x7fffffff02ff7812 */ /* 0x000fc8000782c0ff */
[----:B------:R-:W-:-:S13]  /*1210*/  PLOP3.LUT P1, PT, P2, P1, PT, 0x2f, 0xf2 ;  /* 0x0000000000f2781c */ /* 0x000fda0001722577 */
[----:B------:R-:W-:Y:S05]  /*1220*/  @P1 BRA `(.L_x_21) ;  /* 0x0000000400181947 */ /* 0x000fea0003800000 */
[----:B------:R-:W-:-:S04]  /*1230*/  LOP3.LUT P1, RZ, R15, 0x7fffffff, RZ, 0xc0, !PT ;  /* 0x7fffffff0fff7812 */ /* 0x000fc8000782c0ff */
[----:B------:R-:W-:-:S13]  /*1240*/  PLOP3.LUT P0, PT, P0, P1, PT, 0x2f, 0xf2 ;  /* 0x0000000000f2781c */ /* 0x000fda0000702577 */
[----:B------:R-:W-:Y:S05]  /*1250*/  @P0 BRA `(.L_x_22) ;  /* 0x0000000400000947 */ /* 0x000fea0003800000 */
[----:B------:R-:W-:Y:S02]  /*1260*/  ISETP.GE.AND P0, PT, R12, RZ, PT ;  /* 0x000000ff0c00720c */ /* 0x000fe40003f06270 */
[----:B------:R-:W-:-:S11]  /*1270*/  ISETP.GE.AND P1, PT, R14, RZ, PT ;  /* 0x000000ff0e00720c */ /* 0x000fd60003f26270 */
[----:B------:R-:W-:Y:S02]  /*1280*/  @P0 IMAD.MOV.U32 R8, RZ, RZ, RZ ;  /* 0x000000ffff080224 */ /* 0x000fe400078e00ff */
[----:B------:R-:W-:Y:S01]  /*1290*/  @!P0 FFMA R2, R0, 1.84467440737095516160e+19, RZ ;  /* 0x5f80000000028823 */ /* 0x000fe200000000ff */
[----:B------:R-:W-:Y:S02]  /*12a0*/  @!P0 IMAD.MOV.U32 R8, RZ, RZ, -0x40 ;  /* 0xffffffc0ff088424 */ /* 0x000fe400078e00ff */
[----:B------:R-:W-:Y:S02]  /*12b0*/  @!P1 FFMA R15, R7, 1.84467440737095516160e+19, RZ ;  /* 0x5f800000070f9823 */ /* 0x000fe400000000ff */
[----:B------:R-:W-:-:S07]  /*12c0*/  @!P1 VIADD R8, R8, 0x40 ;  /* 0x0000004008089836 */ /* 0x000fce0000000000 */
.L_x_18:
[----:B------:R-:W-:Y:S01]  /*12d0*/  LEA R12, R20, 0xc0800000, 0x17 ;  /* 0xc0800000140c7811 */ /* 0x000fe200078eb8ff */
[----:B------:R-:W-:Y:S01]  /*12e0*/  VIADD R7, R16, 0xffffff81 ;  /* 0xffffff8110077836 */ /* 0x000fe20000000000 */
[----:B------:R-:W-:Y:S03]  /*12f0*/  BSSY.RECONVERGENT B3, `(.L_x_23) ;  /* 0x0000035000037945 */ /* 0x000fe60003800200 */
[----:B------:R-:W-:Y:S02]  /*1300*/  IMAD.IADD R12, R15, 0x1, -R12 ;  /* 0x000000010f0c7824 */ /* 0x000fe400078e0a0c */
[----:B------:R-:W-:Y:S02]  /*1310*/  IMAD R2, R7, -0x800000, R2 ;  /* 0xff80000007027824 */ /* 0x000fe400078e0202 */
[----:B------:R-:W0:Y:S01]  /*1320*/  MUFU.RCP R14, R12 ;  /* 0x0000000c000e7308 */ /* 0x000e220000001000 */
[----:B------:R-:W-:-:S04]  /*1330*/  FADD.FTZ R15, -R12, -RZ ;  /* 0x800000ff0c0f7221 */ /* 0x000fc80000010100 */
[----:B0-----:R-:W-:-:S04]  /*1340*/  FFMA R17, R14, R15, 1 ;  /* 0x3f8000000e117423 */ /* 0x001fc8000000000f */
[----:B------:R-:W-:-:S04]  /*1350*/  FFMA R21, R14, R17, R14 ;  /* 0x000000110e157223 */ /* 0x000fc8000000000e */
[----:B------:R-:W-:-:S04]  /*1360*/  FFMA R14, R2, R21, RZ ;  /* 0x00000015020e7223 */ /* 0x000fc800000000ff */
[----:B------:R-:W-:-:S04]  /*1370*/  FFMA R17, R15, R14, R2 ;  /* 0x0000000e0f117223 */ /* 0x000fc80000000002 */
[----:B------:R-:W-:-:S04]  /*1380*/  FFMA R14, R21, R17, R14 ;  /* 0x00000011150e7223 */ /* 0x000fc8000000000e */
[----:B------:R-:W-:Y:S01]  /*1390*/  FFMA R17, R15, R14, R2 ;  /* 0x0000000e0f117223 */ /* 0x000fe20000000002 */
[----:B------:R-:W-:-:S03]  /*13a0*/  IADD3 R15, PT, PT, R7, 0x7f, -R20 ;  /* 0x0000007f070f7810 */ /* 0x000fc60007ffe814 */
[----:B------:R-:W-:Y:S02]  /*13b0*/  FFMA R2, R21, R17, R14 ;  /* 0x0000001115027223 */ /* 0x000fe4000000000e */
[----:B------:R-:W-:-:S03]  /*13c0*/  IMAD.IADD R15, R15, 0x1, R8 ;  /* 0x000000010f0f7824 */ /* 0x000fc600078e0208 */
[----:B------:R-:W-:-:S04]  /*13d0*/  SHF.R.U32.HI R7, RZ, 0x17, R2 ;  /* 0x00000017ff077819 */ /* 0x000fc80000011602 */
[----:B------:R-:W-:-:S05]  /*13e0*/  LOP3.LUT R7, R7, 0xff, RZ, 0xc0, !PT ;  /* 0x000000ff07077812 */ /* 0x000fca00078ec0ff */
[----:B------:R-:W-:-:S04]  /*13f0*/  IMAD.IADD R16, R7, 0x1, R15 ;  /* 0x0000000107107824 */ /* 0x000fc800078e020f */
[----:B------:R-:W-:-:S05]  /*1400*/  VIADD R7, R16, 0xffffffff ;  /* 0xffffffff10077836 */ /* 0x000fca0000000000 */
[----:B------:R-:W-:-:S13]  /*1410*/  ISETP.GE.U32.AND P0, PT, R7, 0xfe, PT ;  /* 0x000000fe0700780c */ /* 0x000fda0003f06070 */
[----:B------:R-:W-:Y:S05]  /*1420*/  @!P0 BRA `(.L_x_24) ;  /* 0x0000000000808947 */ /* 0x000fea0003800000 */
[----:B------:R-:W-:-:S13]  /*1430*/  ISETP.GT.AND P0, PT, R16, 0xfe, PT ;  /* 0x000000fe1000780c */ /* 0x000fda0003f04270 */
[----:B------:R-:W-:Y:S05]  /*1440*/  @P0 BRA `(.L_x_25) ;  /* 0x00000000006c0947 */ /* 0x000fea0003800000 */
[----:B------:R-:W-:-:S13]  /*1450*/  ISETP.GE.AND P0, PT, R16, 0x1, PT ;  /* 0x000000011000780c */ /* 0x000fda0003f06270 */
[----:B------:R-:W-:Y:S05]  /*1460*/  @P0 BRA `(.L_x_26) ;  /* 0x0000000000740947 */ /* 0x000fea0003800000 */
[----:B------:R-:W-:Y:S02]  /*1470*/  ISETP.GE.AND P0, PT, R16, -0x18, PT ;  /* 0xffffffe81000780c */ /* 0x000fe40003f06270 */
[----:B------:R-:W-:-:S11]  /*1480*/  LOP3.LUT R2, R2, 0x80000000, RZ, 0xc0, !PT ;  /* 0x8000000002027812 */ /* 0x000fd600078ec0ff */
[----:B------:R-:W-:Y:S05]  /*1490*/  @!P0 BRA `(.L_x_26) ;  /* 0x0000000000688947 */ /* 0x000fea0003800000 */
[CCC-:B------:R-:W-:Y:S01]  /*14a0*/  FFMA.RZ R7, R21.reuse, R17.reuse, R14.reuse ;  /* 0x0000001115077223 */ /* 0x1c0fe2000000c00e */
[C---:B------:R-:W-:Y:S02]  /*14b0*/  VIADD R15, R16.reuse, 0x20 ;  /* 0x00000020100f7836 */ /* 0x040fe40000000000 */
[-CC-:B------:R-:W-:Y:S01]  /*14c0*/  FFMA.RM R8, R21, R17.reuse, R14.reuse ;  /* 0x0000001115087223 */ /* 0x180fe2000000400e */
[C---:B------:R-:W-:Y:S02]  /*14d0*/  ISETP.NE.AND P2, PT, R16.reuse, RZ, PT ;  /* 0x000000ff1000720c */ /* 0x040fe40003f45270 */
[----:B------:R-:W-:Y:S01]  /*14e0*/  LOP3.LUT R12, R7, 0x7fffff, RZ, 0xc0, !PT ;  /* 0x007fffff070c7812 */ /* 0x000fe200078ec0ff */
[----:B------:R-:W-:Y:S01]  /*14f0*/  FFMA.RP R7, R21, R17, R14 ;  /* 0x0000001115077223 */ /* 0x000fe2000000800e */
[----:B------:R-:W-:Y:S01]  /*1500*/  IMAD.MOV R14, RZ, RZ, -R16 ;  /* 0x000000ffff0e7224 */ /* 0x000fe200078e0a10 */
[----:B------:R-:W-:Y:S02]  /*1510*/  ISETP.NE.AND P1, PT, R16, RZ, PT ;  /* 0x000000ff1000720c */ /* 0x000fe40003f25270 */
[----:B------:R-:W-:-:S02]  /*1520*/  LOP3.LUT R12, R12, 0x800000, RZ, 0xfc, !PT ;  /* 0x008000000c0c7812 */ /* 0x000fc400078efcff */
[----:B------:R-:W-:Y:S02]  /*1530*/  FSETP.NEU.FTZ.AND P0, PT, R7, R8, PT ;  /* 0x000000080700720b */ /* 0x000fe40003f1d000 */
[----:B------:R-:W-:Y:S02]  /*1540*/  SHF.L.U32 R15, R12, R15, RZ ;  /* 0x0000000f0c0f7219 */ /* 0x000fe400000006ff */
[----:B------:R-:W-:Y:S02]  /*1550*/  SEL R7, R14, RZ, P2 ;  /* 0x000000ff0e077207 */ /* 0x000fe40001000000 */
[----:B------:R-:W-:Y:S02]  /*1560*/  ISETP.NE.AND P1, PT, R15, RZ, P1 ;  /* 0x000000ff0f00720c */ /* 0x000fe40000f25270 */
[----:B------:R-:W-:Y:S02]  /*1570*/  SHF.R.U32.HI R7, RZ, R7, R12 ;  /* 0x00000007ff077219 */ /* 0x000fe4000001160c */
[----:B------:R-:W-:-:S02]  /*1580*/  PLOP3.LUT P0, PT, P0, P1, PT, 0xf8, 0x8f ;  /* 0x00000000008f781c */ /* 0x000fc40000703f70 */
[----:B------:R-:W-:Y:S02]  /*1590*/  SHF.R.U32.HI R15, RZ, 0x1, R7 ;  /* 0x00000001ff0f7819 */ /* 0x000fe40000011607 */
[----:B------:R-:W-:-:S04]  /*15a0*/  SEL R8, RZ, 0x1, !P0 ;  /* 0x00000001ff087807 */ /* 0x000fc80004000000 */
[----:B------:R-:W-:-:S04]  /*15b0*/  LOP3.LUT R8, R8, 0x1, R15, 0xf8, !PT ;  /* 0x0000000108087812 */ /* 0x000fc800078ef80f */
[----:B------:R-:W-:-:S05]  /*15c0*/  LOP3.LUT R8, R8, R7, RZ, 0xc0, !PT ;  /* 0x0000000708087212 */ /* 0x000fca00078ec0ff */
[----:B------:R-:W-:-:S05]  /*15d0*/  IMAD.IADD R15, R15, 0x1, R8 ;  /* 0x000000010f0f7824 */ /* 0x000fca00078e0208 */
[----:B------:R-:W-:Y:S01]  /*15e0*/  LOP3.LUT R2, R15, R2, RZ, 0xfc, !PT ;  /* 0x000000020f027212 */ /* 0x000fe200078efcff */
[----:B------:R-:W-:Y:S06]  /*15f0*/  BRA `(.L_x_26) ;  /* 0x0000000000107947 */ /* 0x000fec0003800000 */
.L_x_25:
[----:B------:R-:W-:-:S04]  /*1600*/  LOP3.LUT R2, R2, 0x80000000, RZ, 0xc0, !PT ;  /* 0x8000000002027812 */ /* 0x000fc800078ec0ff */
[----:B------:R-:W-:Y:S01]  /*1610*/  LOP3.LUT R2, R2, 0x7f800000, RZ, 0xfc, !PT ;  /* 0x7f80000002027812 */ /* 0x000fe200078efcff */
[----:B------:R-:W-:Y:S06]  /*1620*/  BRA `(.L_x_26) ;  /* 0x0000000000047947 */ /* 0x000fec0003800000 */
.L_x_24:
[----:B------:R-:W-:-:S07]  /*1630*/  IMAD R2, R15, 0x800000, R2 ;  /* 0x008000000f027824 */ /* 0x000fce00078e0202 */
.L_x_26:
[----:B------:R-:W-:Y:S05]  /*1640*/  BSYNC.RECONVERGENT B3 ;  /* 0x0000000000037941 */ /* 0x000fea0003800200 */
.L_x_23:
[----:B------:R-:W-:Y:S05]  /*1650*/  BRA `(.L_x_27) ;  /* 0x0000000000207947 */ /* 0x000fea0003800000 */
.L_x_22:
[----:B------:R-:W-:-:S04]  /*1660*/  LOP3.LUT R2, R15, 0x80000000, R2, 0x48, !PT ;  /* 0x800000000f027812 */ /* 0x000fc800078e4802 */
[----:B------:R-:W-:Y:S01]  /*1670*/  LOP3.LUT R2, R2, 0x7f800000, RZ, 0xfc, !PT ;  /* 0x7f80000002027812 */ /* 0x000fe200078efcff */
[----:B------:R-:W-:Y:S06]  /*1680*/  BRA `(.L_x_27) ;  /* 0x0000000000147947 */ /* 0x000fec0003800000 */
.L_x_21:
[----:B------:R-:W-:Y:S01]  /*1690*/  LOP3.LUT R2, R15, 0x80000000, R2, 0x48, !PT ;  /* 0x800000000f027812 */ /* 0x000fe200078e4802 */
[----:B------:R-:W-:Y:S06]  /*16a0*/  BRA `(.L_x_27) ;  /* 0x00000000000c7947 */ /* 0x000fec0003800000 */
.L_x_20:
[----:B------:R-:W0:Y:S01]  /*16b0*/  MUFU.RSQ R2, -QNAN ;  /* 0xffc0000000027908 */ /* 0x000e220000001400 */
[----:B------:R-:W-:Y:S05]  /*16c0*/  BRA `(.L_x_27) ;  /* 0x0000000000047947 */ /* 0x000fea0003800000 */
.L_x_19:
[----:B------:R-:W-:-:S07]  /*16d0*/  FADD.FTZ R2, R0, R7 ;  /* 0x0000000700027221 */ /* 0x000fce0000010000 */
.L_x_27:
[----:B------:R-:W-:Y:S05]  /*16e0*/  BSYNC.RECONVERGENT B2 ;  /* 0x0000000000027941 */ /* 0x000fea0003800200 */
.L_x_17:
[----:B------:R-:W-:Y:S02]  /*16f0*/  IMAD.MOV.U32 R14, RZ, RZ, R4 ;  /* 0x000000ffff0e7224 */ /* 0x000fe400078e0004 */
[----:B------:R-:W-:-:S04]  /*1700*/  IMAD.MOV.U32 R15, RZ, RZ, 0x0 ;  /* 0x00000000ff0f7424 */ /* 0x000fc800078e00ff */
[----:B0-----:R-:W-:Y:S05]  /*1710*/  RET.REL.NODEC R14 `(compute_spike_times_kernel) ;  /* 0xffffffe80e387950 */ /* 0x001fea0003c3ffff */
.L_x_28:
[----:B------:R-:W-:-:S00]  /*1720*/  BRA `(.L_x_28) ;  /* 0xfffffffc00fc7947 */ /* 0x000fc0000383ffff */
[----:B------:R-:W-:-:S00]  /*1730*/  NOP ;  /* 0x0000000000007918 */ /* 0x000fc00000000000 */
        /* <DEDUP_REMOVED lines=12> */
.L_x_31:


//--------------------- .nv.shared.reserved.0     --------------------------
	.section	.nv.shared.reserved.0,"aw",@nobits
	.weak		__nv_reservedSMEM_offset_0_alias
	.size		__nv_reservedSMEM_offset_0_alias, 0, 64
	.other		__nv_reservedSMEM_offset_0_alias,@"STO_CUDA_RESERVED_SHARED STV_DEFAULT"
__nv_reservedSMEM_offset_0_alias:
	.zero		0
	.zero		64


//--------------------- .nv.constant0.compute_spike_times_kernel --------------------------
	.section	.nv.constant0.compute_spike_times_kernel,"a",@progbits
	.sectionflags	@""
	.align	4
.nv.constant0.compute_spike_times_kernel:
	.zero		976


//--------------------- SYMBOLS --------------------------

	.type		.nv.reservedSmem.offset0,@object
	.size		.nv.reservedSmem.offset0,0x4
